//
// Generated by NVIDIA NVVM Compiler
//
// Compiler Build ID: CL-36424714
// Cuda compilation tools, release 13.0, V13.0.88
// Based on NVVM 20.0.0
//

.version 9.0
.target sm_100
.address_size 64

	// .globl	default_function_kernel

.visible .entry default_function_kernel(
	.param .u64 .ptr .align 1 default_function_kernel_param_0,
	.param .u64 .ptr .align 1 default_function_kernel_param_1
)
.maxntid 32
{
	.reg .pred 	%p<4>;
	.reg .b32 	%r<10>;
	.reg .b32 	%f<28>;
	.reg .b64 	%rd<8>;

	ld.param.u64 	%rd1, [default_function_kernel_param_0];
	ld.param.u64 	%rd2, [default_function_kernel_param_1];
	mov.u32 	%r1, %ctaid.x;
	shl.b32 	%r3, %r1, 1;
	mov.u32 	%r2, %tid.x;
	shr.u32 	%r4, %r2, 4;
	or.b32  	%r5, %r3, %r4;
	setp.gt.u32 	%p1, %r5, 242;
	@%p1 bra 	$L__BB0_2;
	cvta.to.global.u64 	%rd3, %rd2;
	cvta.to.global.u64 	%rd4, %rd1;
	shl.b32 	%r6, %r1, 5;
	or.b32  	%r7, %r6, %r2;
	mul.wide.u32 	%rd5, %r7, 4;
	add.s64 	%rd6, %rd3, %rd5;
	ld.global.nc.f32 	%f1, [%rd6];
	abs.f32 	%f2, %f1;
	mov.f32 	%f3, 0f3FB8AA3B;
	mul.rn.f32 	%f4, %f2, %f3;
	cvt.rzi.f32.f32 	%f5, %f4;
	abs.f32 	%f6, %f5;
	setp.gt.f32 	%p2, %f6, 0f42FC0000;
	mov.f32 	%f7, 0f42FC0000;
	copysign.f32 	%f8, %f5, %f7;
	selp.f32 	%f9, %f8, %f5, %p2;
	fma.rn.f32 	%f10, %f9, 0fBF317218, %f2;
	fma.rn.f32 	%f11, %f9, 0f3102E308, %f10;
	mul.f32 	%f12, %f11, 0f3FB8AA3B;
	add.f32 	%f13, %f9, 0f4B40007D;
	mov.b32 	%r8, %f13;
	shl.b32 	%r9, %r8, 23;
	mov.b32 	%f14, %r9;
	ex2.approx.ftz.f32 	%f15, %f12;
	mul.f32 	%f16, %f15, %f14;
	mov.f32 	%f17, 0fBE000000;
	div.approx.ftz.f32 	%f18, %f17, %f16;
	fma.rn.f32 	%f19, %f16, 0f40000000, %f18;
	mul.f32 	%f20, %f1, %f1;
	fma.rn.f32 	%f21, %f20, 0f363D0ADA, 0f394FFF49;
	fma.rn.f32 	%f22, %f21, %f20, 0f3C08889A;
	fma.rn.f32 	%f23, %f22, %f20, 0f3E2AAAAB;
	mul.f32 	%f24, %f20, %f23;
	fma.rn.f32 	%f25, %f24, %f1, %f1;
	setp.ge.f32 	%p3, %f2, 0f3F800000;
	copysign.f32 	%f26, %f1, %f19;
	selp.f32 	%f27, %f26, %f25, %p3;
	add.s64 	%rd7, %rd4, %rd5;
	st.global.f32 	[%rd7], %f27;
$L__BB0_2:
	ret;

}


// ===== COMPILED SASS (sm_100) =====

	.target	sm_100

	.elftype	@"ET_EXEC"


//--------------------- .note.nv.tkinfo           --------------------------
	.section	.note.nv.tkinfo,"",@"SHT_NOTE"
	.sectionflags	@"SHF_NOTE_NV_TKINFO"
	.tkinfo
        /*0018*/ 	.word	0x00000002
        /*0030*/ 	.string	""
        /*0030*/ 	.string	"ptxas"
        /*0030*/ 	.string	"Cuda compilation tools, release 13.0, V13.0.88"
        /*0030*/ 	.string	"Build cuda_13.0.r13.0/compiler.36424714_0"
        /*0030*/ 	.string	"-arch sm_100 -m 64 "



//--------------------- .note.nv.cuinfo           --------------------------
	.section	.note.nv.cuinfo,"",@"SHT_NOTE"
	.sectionflags	@"SHF_NOTE_NV_CUINFO"
        /*0018*/ 	.short	0x0002
        /*001a*/ 	.short	0x0064
        /*001c*/ 	.short	0x0082
	.zero		2


//--------------------- .nv.info                  --------------------------
	.section	.nv.info,"",@"SHT_CUDA_INFO"
	.align	4


	//----- nvinfo : EIATTR_REGCOUNT
	.align		4
        /*0000*/ 	.byte	0x04, 0x2f
        /*0002*/ 	.short	(.L_1 - .L_0)
	.align		4
.L_0:
        /*0004*/ 	.word	index@(default_function_kernel)
        /*0008*/ 	.word	0x0000000e


	//----- nvinfo : EIATTR_FRAME_SIZE
	.align		4
.L_1:
        /*000c*/ 	.byte	0x04, 0x11
        /*000e*/ 	.short	(.L_3 - .L_2)
	.align		4
.L_2:
        /*0010*/ 	.word	index@(default_function_kernel)
        /*0014*/ 	.word	0x00000000


	//----- nvinfo : EIATTR_MIN_STACK_SIZE
	.align		4
.L_3:
        /*0018*/ 	.byte	0x04, 0x12
        /*001a*/ 	.short	(.L_5 - .L_4)
	.align		4
.L_4:
        /*001c*/ 	.word	index@(default_function_kernel)
        /*0020*/ 	.word	0x00000000
.L_5:


//--------------------- .nv.compat                --------------------------
	.section	.nv.compat,"",@"SHT_CUDA_COMPAT_INFO"
	.align	4
        /*0000*/ 	.byte	0x02, 0x09, 0x00, 0x00, 0x02, 0x02, 0x01, 0x00, 0x02, 0x05, 0x05, 0x00, 0x03, 0x07, 0x01, 0x01
        /*0010*/ 	.byte	0x02, 0x03, 0x00, 0x00, 0x02, 0x06, 0x01, 0x00, 0x04, 0x0b, 0x08, 0x00, 0x01, 0x00, 0x00, 0x00
        /*0020*/ 	.byte	0x00, 0x00, 0x00, 0x00


//--------------------- .nv.info.default_function_kernel --------------------------
	.section	.nv.info.default_function_kernel,"",@"SHT_CUDA_INFO"
	.sectionflags	@""
	.align	4


	//----- nvinfo : EIATTR_CUDA_API_VERSION
	.align		4
        /*0000*/ 	.byte	0x04, 0x37
        /*0002*/ 	.short	(.L_7 - .L_6)
.L_6:
        /*0004*/ 	.word	0x00000082


	//----- nvinfo : EIATTR_KPARAM_INFO
	.align		4
.L_7:
        /*0008*/ 	.byte	0x04, 0x17
        /*000a*/ 	.short	(.L_9 - .L_8)
.L_8:
        /*000c*/ 	.word	0x00000000
        /*0010*/ 	.short	0x0001
        /*0012*/ 	.short	0x0008
        /*0014*/ 	.byte	0x00, 0xf5, 0x21, 0x00


	//----- nvinfo : EIATTR_KPARAM_INFO
	.align		4
.L_9:
        /*0018*/ 	.byte	0x04, 0x17
        /*001a*/ 	.short	(.L_11 - .L_10)
.L_10:
        /*001c*/ 	.word	0x00000000
        /*0020*/ 	.short	0x0000
        /*0022*/ 	.short	0x0000
        /*0024*/ 	.byte	0x00, 0xf5, 0x21, 0x00


	//----- nvinfo : EIATTR_SPARSE_MMA_MASK
	.align		4
.L_11:
        /*0028*/ 	.byte	0x03, 0x50
        /*002a*/ 	.short	0x0000


	//----- nvinfo : EIATTR_MAXREG_COUNT
	.align		4
        /*002c*/ 	.byte	0x03, 0x1b
        /*002e*/ 	.short	0x00ff


	//----- nvinfo : EIATTR_MERCURY_ISA_VERSION
	.align		4
        /*0030*/ 	.byte	0x03, 0x5f
        /*0032*/ 	.short	0x0101


	//----- nvinfo : EIATTR_VRC_CTA_INIT_COUNT
	.align		4
        /*0034*/ 	.byte	0x02, 0x4a
	.zero		1
	.zero		1


	//----- nvinfo : EIATTR_EXIT_INSTR_OFFSETS
	.align		4
        /*0038*/ 	.byte	0x04, 0x1c
        /*003a*/ 	.short	(.L_13 - .L_12)


	//   ....[0]....
.L_12:
        /*003c*/ 	.word	0x00000070


	//   ....[1]....
        /*0040*/ 	.word	0x000002a0


	//----- nvinfo : EIATTR_MAX_THREADS
	.align		4
.L_13:
        /*0044*/ 	.byte	0x04, 0x05
        /*0046*/ 	.short	(.L_15 - .L_14)
.L_14:
        /*0048*/ 	.word	0x00000020
        /*004c*/ 	.word	0x00000001
        /*0050*/ 	.word	0x00000001


	//----- nvinfo : EIATTR_CBANK_PARAM_SIZE
	.align		4
.L_15:
        /*0054*/ 	.byte	0x03, 0x19
        /*0056*/ 	.short	0x0010


	//----- nvinfo : EIATTR_PARAM_CBANK
	.align		4
        /*0058*/ 	.byte	0x04, 0x0a
        /*005a*/ 	.short	(.L_17 - .L_16)
	.align		4
.L_16:
        /*005c*/ 	.word	index@(.nv.constant0.default_function_kernel)
        /*0060*/ 	.short	0x0380
        /*0062*/ 	.short	0x0010


	//----- nvinfo : EIATTR_SW_WAR
	.align		4
.L_17:
        /*0064*/ 	.byte	0x04, 0x36
        /*0066*/ 	.short	(.L_19 - .L_18)
.L_18:
        /*0068*/ 	.word	0x00000008
.L_19:


//--------------------- .nv.callgraph             --------------------------
	.section	.nv.callgraph,"",@"SHT_CUDA_CALLGRAPH"
	.align	4
	.sectionentsize	8
	.align		4
        /*0000*/ 	.word	0x00000000
	.align		4
        /*0004*/ 	.word	0xffffffff
	.align		4
        /*0008*/ 	.word	0x00000000
	.align		4
        /*000c*/ 	.word	0xfffffffe
	.align		4
        /*0010*/ 	.word	0x00000000
	.align		4
        /*0014*/ 	.word	0xfffffffd
	.align		4
        /*0018*/ 	.word	0x00000000
	.align		4
        /*001c*/ 	.word	0xfffffffc


//--------------------- .text.default_function_kernel --------------------------
	.section	.text.default_function_kernel,"ax",@progbits
	.align	128
        .global         default_function_kernel
        .type           default_function_kernel,@function
        .size           default_function_kernel,(.L_x_1 - default_function_kernel)
        .other          default_function_kernel,@"STO_CUDA_ENTRY STV_DEFAULT"
default_function_kernel:
.text.default_function_kernel:
[----:B------:R-:W-:Y:S01]  /*0000*/  LDC R1, c[0x0][0x37c] ;  /* 0x0000df00ff017b82 */ /* 0x000fe20000000800 */
[----:B------:R-:W0:Y:S07]  /*0010*/  S2R R5, SR_TID.X ;  /* 0x0000000000057919 */ /* 0x000e2e0000002100 */
[----:B------:R-:W1:Y:S02]  /*0020*/  S2UR UR5, SR_CTAID.X ;  /* 0x00000000000579c3 */ /* 0x000e640000002500 */
[----:B-1----:R-:W-:Y:S01]  /*0030*/  USHF.L.U32 UR4, UR5, 0x1, URZ ;  /* 0x0000000105047899 */ /* 0x002fe200080006ff */
[----:B0-----:R-:W-:-:S05]  /*0040*/  SHF.R.U32.HI R0, RZ, 0x4, R5 ;  /* 0x00000004ff007819 */ /* 0x001fca0000011605 */
[----:B------:R-:W-:-:S04]  /*0050*/  LOP3.LUT R0, R0, UR4, RZ, 0xfc, !PT ;  /* 0x0000000400007c12 */ /* 0x000fc8000f8efcff */
[----:B------:R-:W-:-:S13]  /*0060*/  ISETP.GT.U32.AND P0, PT, R0, 0xf2, PT ;  /* 0x000000f20000780c */ /* 0x000fda0003f04070 */
[----:B------:R-:W-:Y:S05]  /*0070*/  @P0 EXIT ;  /* 0x000000000000094d */ /* 0x000fea0003800000 */
[----:B------:R-:W0:Y:S01]  /*0080*/  LDC.64 R2, c[0x0][0x388] ;  /* 0x0000e200ff027b82 */ /* 0x000e220000000a00 */
[----:B------:R-:W1:Y:S01]  /*0090*/  LDCU.64 UR6, c[0x0][0x358] ;  /* 0x00006b00ff0677ac */ /* 0x000e620008000a00 */
[----:B------:R-:W-:-:S06]  /*00a0*/  USHF.L.U32 UR4, UR5, 0x5, URZ ;  /* 0x0000000505047899 */ /* 0x000fcc00080006ff */
[----:B------:R-:W-:-:S05]  /*00b0*/  LOP3.LUT R5, R5, UR4, RZ, 0xfc, !PT ;  /* 0x0000000405057c12 */ /* 0x000fca000f8efcff */
[----:B0-----:R-:W-:-:S05]  /*00c0*/  IMAD.WIDE.U32 R2, R5, 0x4, R2 ;  /* 0x0000000405027825 */ /* 0x001fca00078e0002 */
[----:B-1----:R0:W2:Y:S01]  /*00d0*/  LDG.E.CONSTANT R0, desc[UR6][R2.64] ;  /* 0x0000000602007981 */ /* 0x0020a2000c1e9900 */
[----:B------:R-:W-:Y:S01]  /*00e0*/  HFMA2 R7, -RZ, RZ, 3.4921875, 0 ;  /* 0x42fc0000ff077431 */ /* 0x000fe200000001ff */
[----:B------:R-:W-:Y:S01]  /*00f0*/  MOV R9, 0x363d0ada ;  /* 0x363d0ada00097802 */ /* 0x000fe20000000f00 */
[----:B0-----:R-:W0:Y:S02]  /*0100*/  LDC.64 R2, c[0x0][0x380] ;  /* 0x0000e000ff027b82 */ /* 0x001e240000000a00 */
[----:B0-----:R-:W-:-:S04]  /*0110*/  IMAD.WIDE.U32 R2, R5, 0x4, R2 ;  /* 0x0000000405027825 */ /* 0x001fc800078e0002 */
[C---:B--2---:R-:W-:Y:S01]  /*0120*/  FMUL R4, |R0|.reuse, 1.4426950216293334961 ;  /* 0x3fb8aa3b00047820 */ /* 0x044fe20000400200 */
[----:B------:R-:W-:-:S04]  /*0130*/  FMUL R8, R0, R0 ;  /* 0x0000000000087220 */ /* 0x000fc80000400000 */
[C---:B------:R-:W-:Y:S01]  /*0140*/  FFMA R9, R8.reuse, R9, 0.00019836159481201320887 ;  /* 0x394fff4908097423 */ /* 0x040fe20000000009 */
[----:B------:R-:W0:Y:S03]  /*0150*/  FRND.TRUNC R4, R4 ;  /* 0x0000000400047307 */ /* 0x000e26000020d000 */
[----:B------:R-:W-:-:S04]  /*0160*/  FFMA R11, R8, R9, 0.0083333496004343032837 ;  /* 0x3c08889a080b7423 */ /* 0x000fc80000000009 */
[----:B------:R-:W-:-:S04]  /*0170*/  FFMA R11, R8, R11, 0.16666667163372039795 ;  /* 0x3e2aaaab080b7423 */ /* 0x000fc8000000000b */
[----:B------:R-:W-:Y:S01]  /*0180*/  FMUL R11, R8, R11 ;  /* 0x0000000b080b7220 */ /* 0x000fe20000400000 */
[----:B0-----:R-:W-:Y:S02]  /*0190*/  FSETP.GT.AND P0, PT, |R4|, 126, PT ;  /* 0x42fc00000400780b */ /* 0x001fe40003f04200 */
[----:B------:R-:W-:-:S04]  /*01a0*/  LOP3.LUT R7, R7, 0x80000000, R4, 0xb8, !PT ;  /* 0x8000000007077812 */ /* 0x000fc800078eb804 */
[----:B------:R-:W-:Y:S02]  /*01b0*/  FSEL R7, R7, R4, P0 ;  /* 0x0000000407077208 */ /* 0x000fe40000000000 */
[----:B------:R-:W-:-:S03]  /*01c0*/  FSETP.GE.AND P0, PT, |R0|, 1, PT ;  /* 0x3f8000000000780b */ /* 0x000fc60003f06200 */
[----:B------:R-:W-:-:S04]  /*01d0*/  FFMA R6, R7, -0.69314718246459960938, |R0| ;  /* 0xbf31721807067823 */ /* 0x000fc80000000400 */
[C---:B------:R-:W-:Y:S01]  /*01e0*/  FFMA R6, R7.reuse, 1.9046542121259335545e-09, R6 ;  /* 0x3102e30807067823 */ /* 0x040fe20000000006 */
[----:B------:R-:W-:-:S03]  /*01f0*/  FADD R7, R7, 12583037 ;  /* 0x4b40007d07077421 */ /* 0x000fc60000000000 */
[----:B------:R-:W-:Y:S02]  /*0200*/  FMUL R6, R6, 1.4426950216293334961 ;  /* 0x3fb8aa3b06067820 */ /* 0x000fe40000400000 */
[----:B------:R-:W-:-:S04]  /*0210*/  SHF.L.U32 R7, R7, 0x17, RZ ;  /* 0x0000001707077819 */ /* 0x000fc800000006ff */
[----:B------:R-:W0:Y:S02]  /*0220*/  MUFU.EX2 R6, R6 ;  /* 0x0000000600067308 */ /* 0x000e240000000800 */
[----:B0-----:R-:W-:-:S06]  /*0230*/  FMUL R7, R7, R6 ;  /* 0x0000000607077220 */ /* 0x001fcc0000400000 */
[----:B------:R-:W0:Y:S02]  /*0240*/  MUFU.RCP R4, R7 ;  /* 0x0000000700047308 */ /* 0x000e240000001000 */
[----:B0-----:R-:W-:-:S04]  /*0250*/  FMUL.FTZ R4, R4, -0.125 ;  /* 0xbe00000004047820 */ /* 0x001fc80000410000 */
[----:B------:R-:W-:-:S05]  /*0260*/  FFMA R9, R7, 2, R4 ;  /* 0x4000000007097823 */ /* 0x000fca0000000004 */
[--C-:B------:R-:W-:Y:S01]  /*0270*/  LOP3.LUT R9, R9, 0x80000000, R0.reuse, 0xb8, !PT ;  /* 0x8000000009097812 */ /* 0x100fe200078eb800 */
[----:B------:R-:W-:-:S05]  /*0280*/  @!P0 FFMA R9, R0, R11, R0 ;  /* 0x0000000b00098223 */ /* 0x000fca0000000000 */
[----:B------:R-:W-:Y:S01]  /*0290*/  STG.E desc[UR6][R2.64], R9 ;  /* 0x0000000902007986 */ /* 0x000fe2000c101906 */
[----:B------:R-:W-:Y:S05]  /*02a0*/  EXIT ;  /* 0x000000000000794d */ /* 0x000fea0003800000 */
.L_x_0:
[----:B------:R-:W-:-:S00]  /*02b0*/  BRA `(.L_x_0) ;  /* 0xfffffffc00fc7947 */ /* 0x000fc0000383ffff */
[----:B------:R-:W-:-:S00]  /*02c0*/  NOP ;  /* 0x0000000000007918 */ /* 0x000fc00000000000 */
        /* <DEDUP_REMOVED lines=11> */
.L_x_1:


//--------------------- .nv.shared.reserved.0     --------------------------
	.section	.nv.shared.reserved.0,"aw",@nobits
	.weak		__nv_reservedSMEM_offset_0_alias
	.size		__nv_reservedSMEM_offset_0_alias, 0, 64
	.other		__nv_reservedSMEM_offset_0_alias,@"STO_CUDA_RESERVED_SHARED STV_DEFAULT"
__nv_reservedSMEM_offset_0_alias:
	.zero		0
	.zero		64


//--------------------- .nv.constant0.default_function_kernel --------------------------
	.section	.nv.constant0.default_function_kernel,"a",@progbits
	.sectionflags	@""
	.align	4
.nv.constant0.default_function_kernel:
	.zero		912


//--------------------- SYMBOLS --------------------------

	.type		.nv.reservedSmem.offset0,@object
	.size		.nv.reservedSmem.offset0,0x4
